//
// Generated by NVIDIA NVVM Compiler
//
// Compiler Build ID: CL-36424714
// Cuda compilation tools, release 13.0, V13.0.88
// Based on NVVM 20.0.0
//

.version 9.0
.target sm_100
.address_size 64

	// .globl	_Z20update_matrix_kernelPcS_iPi

.visible .entry _Z20update_matrix_kernelPcS_iPi(
	.param .u64 .ptr .align 1 _Z20update_matrix_kernelPcS_iPi_param_0,
	.param .u64 .ptr .align 1 _Z20update_matrix_kernelPcS_iPi_param_1,
	.param .u32 _Z20update_matrix_kernelPcS_iPi_param_2,
	.param .u64 .ptr .align 1 _Z20update_matrix_kernelPcS_iPi_param_3
)
{
	.reg .pred 	%p<5>;
	.reg .b16 	%rs<6>;
	.reg .b32 	%r<41>;
	.reg .b64 	%rd<28>;

	ld.param.u64 	%rd3, [_Z20update_matrix_kernelPcS_iPi_param_0];
	ld.param.u64 	%rd4, [_Z20update_matrix_kernelPcS_iPi_param_1];
	ld.param.u32 	%r6, [_Z20update_matrix_kernelPcS_iPi_param_2];
	ld.param.u64 	%rd5, [_Z20update_matrix_kernelPcS_iPi_param_3];
	cvta.to.global.u64 	%rd1, %rd5;
	cvta.to.global.u64 	%rd2, %rd4;
	mov.u32 	%r7, %ctaid.x;
	mov.u32 	%r8, %ntid.x;
	mov.u32 	%r9, %tid.x;
	mad.lo.s32 	%r10, %r7, %r8, %r9;
	add.s32 	%r1, %r10, 1;
	mov.u32 	%r11, %ctaid.y;
	mov.u32 	%r12, %ntid.y;
	mov.u32 	%r13, %tid.y;
	mad.lo.s32 	%r14, %r11, %r12, %r13;
	add.s32 	%r15, %r14, 1;
	add.s32 	%r16, %r6, -1;
	max.s32 	%r17, %r1, %r15;
	setp.ge.s32 	%p1, %r17, %r16;
	@%p1 bra 	$L__BB0_8;
	cvta.to.global.u64 	%rd6, %rd3;
	mul.lo.s32 	%r18, %r6, %r1;
	cvt.s64.s32 	%rd7, %r18;
	cvt.u64.u32 	%rd8, %r14;
	add.s64 	%rd9, %rd7, %rd8;
	add.s64 	%rd10, %rd6, %rd9;
	ld.global.s8 	%r19, [%rd10+2];
	add.s32 	%r20, %r18, %r6;
	cvt.s64.s32 	%rd11, %r20;
	add.s64 	%rd12, %rd11, %rd8;
	add.s64 	%rd13, %rd6, %rd12;
	ld.global.s8 	%r21, [%rd13+2];
	add.s32 	%r22, %r21, %r19;
	ld.global.s8 	%r23, [%rd13+1];
	add.s32 	%r24, %r22, %r23;
	add.s32 	%r25, %r20, %r14;
	cvt.s64.s32 	%rd14, %r25;
	add.s64 	%rd15, %rd6, %rd14;
	ld.global.s8 	%r26, [%rd15];
	add.s32 	%r27, %r24, %r26;
	add.s32 	%r3, %r18, %r14;
	cvt.s64.s32 	%rd16, %r3;
	add.s64 	%rd17, %rd6, %rd16;
	ld.global.s8 	%r28, [%rd17];
	add.s32 	%r29, %r27, %r28;
	shl.b32 	%r30, %r6, 1;
	sub.s32 	%r31, %r20, %r30;
	add.s32 	%r32, %r31, %r14;
	cvt.s64.s32 	%rd18, %r32;
	add.s64 	%rd19, %rd6, %rd18;
	ld.global.s8 	%r33, [%rd19];
	add.s32 	%r34, %r29, %r33;
	ld.global.s8 	%r35, [%rd19+1];
	add.s32 	%r36, %r34, %r35;
	ld.global.s8 	%r37, [%rd19+2];
	add.s32 	%r4, %r36, %r37;
	ld.global.u8 	%rs1, [%rd17+1];
	setp.ne.s16 	%p2, %rs1, 1;
	@%p2 bra 	$L__BB0_5;
	add.s32 	%r39, %r4, -4;
	setp.gt.u32 	%p4, %r39, -3;
	@%p4 bra 	$L__BB0_4;
	add.s64 	%rd27, %rd2, %rd16;
	mov.b16 	%rs5, 0;
	st.global.u8 	[%rd27+1], %rs5;
	mov.b32 	%r40, 1;
	st.global.u32 	[%rd1], %r40;
	bra.uni 	$L__BB0_8;
$L__BB0_4:
	add.s64 	%rd25, %rd2, %rd16;
	mov.b16 	%rs4, 1;
	st.global.u8 	[%rd25+1], %rs4;
	bra.uni 	$L__BB0_8;
$L__BB0_5:
	setp.ne.s32 	%p3, %r4, 3;
	@%p3 bra 	$L__BB0_7;
	add.s64 	%rd23, %rd2, %rd16;
	mov.b16 	%rs3, 1;
	st.global.u8 	[%rd23+1], %rs3;
	mov.b32 	%r38, 1;
	st.global.u32 	[%rd1], %r38;
	bra.uni 	$L__BB0_8;
$L__BB0_7:
	add.s64 	%rd21, %rd2, %rd16;
	mov.b16 	%rs2, 0;
	st.global.u8 	[%rd21+1], %rs2;
$L__BB0_8:
	ret;

}


// ===== COMPILED SASS (sm_100) =====

	.target	sm_100

	.elftype	@"ET_EXEC"


//--------------------- .note.nv.tkinfo           --------------------------
	.section	.note.nv.tkinfo,"",@"SHT_NOTE"
	.sectionflags	@"SHF_NOTE_NV_TKINFO"
	.tkinfo
        /*0018*/ 	.word	0x00000002
        /*0030*/ 	.string	""
        /*0030*/ 	.string	"ptxas"
        /*0030*/ 	.string	"Cuda compilation tools, release 13.0, V13.0.88"
        /*0030*/ 	.string	"Build cuda_13.0.r13.0/compiler.36424714_0"
        /*0030*/ 	.string	"-arch sm_100 -m 64 "



//--------------------- .note.nv.cuinfo           --------------------------
	.section	.note.nv.cuinfo,"",@"SHT_NOTE"
	.sectionflags	@"SHF_NOTE_NV_CUINFO"
        /*0018*/ 	.short	0x0002
        /*001a*/ 	.short	0x0064
        /*001c*/ 	.short	0x0082
	.zero		2


//--------------------- .nv.info                  --------------------------
	.section	.nv.info,"",@"SHT_CUDA_INFO"
	.align	4


	//----- nvinfo : EIATTR_REGCOUNT
	.align		4
        /*0000*/ 	.byte	0x04, 0x2f
        /*0002*/ 	.short	(.L_1 - .L_0)
	.align		4
.L_0:
        /*0004*/ 	.word	index@(_Z20update_matrix_kernelPcS_iPi)
        /*0008*/ 	.word	0x00000016


	//----- nvinfo : EIATTR_FRAME_SIZE
	.align		4
.L_1:
        /*000c*/ 	.byte	0x04, 0x11
        /*000e*/ 	.short	(.L_3 - .L_2)
	.align		4
.L_2:
        /*0010*/ 	.word	index@(_Z20update_matrix_kernelPcS_iPi)
        /*0014*/ 	.word	0x00000000


	//----- nvinfo : EIATTR_MIN_STACK_SIZE
	.align		4
.L_3:
        /*0018*/ 	.byte	0x04, 0x12
        /*001a*/ 	.short	(.L_5 - .L_4)
	.align		4
.L_4:
        /*001c*/ 	.word	index@(_Z20update_matrix_kernelPcS_iPi)
        /*0020*/ 	.word	0x00000000
.L_5:


//--------------------- .nv.compat                --------------------------
	.section	.nv.compat,"",@"SHT_CUDA_COMPAT_INFO"
	.align	4
        /*0000*/ 	.byte	0x02, 0x09, 0x00, 0x00, 0x02, 0x02, 0x01, 0x00, 0x02, 0x05, 0x05, 0x00, 0x03, 0x07, 0x01, 0x01
        /*0010*/ 	.byte	0x02, 0x03, 0x00, 0x00, 0x02, 0x06, 0x01, 0x00, 0x04, 0x0b, 0x08, 0x00, 0x09, 0x00, 0x00, 0x00
        /*0020*/ 	.byte	0x00, 0x00, 0x00, 0x00


//--------------------- .nv.info._Z20update_matrix_kernelPcS_iPi --------------------------
	.section	.nv.info._Z20update_matrix_kernelPcS_iPi,"",@"SHT_CUDA_INFO"
	.sectionflags	@""
	.align	4


	//----- nvinfo : EIATTR_CUDA_API_VERSION
	.align		4
        /*0000*/ 	.byte	0x04, 0x37
        /*0002*/ 	.short	(.L_7 - .L_6)
.L_6:
        /*0004*/ 	.word	0x00000082


	//----- nvinfo : EIATTR_KPARAM_INFO
	.align		4
.L_7:
        /*0008*/ 	.byte	0x04, 0x17
        /*000a*/ 	.short	(.L_9 - .L_8)
.L_8:
        /*000c*/ 	.word	0x00000000
        /*0010*/ 	.short	0x0003
        /*0012*/ 	.short	0x0018
        /*0014*/ 	.byte	0x00, 0xf5, 0x21, 0x00


	//----- nvinfo : EIATTR_KPARAM_INFO
	.align		4
.L_9:
        /*0018*/ 	.byte	0x04, 0x17
        /*001a*/ 	.short	(.L_11 - .L_10)
.L_10:
        /*001c*/ 	.word	0x00000000
        /*0020*/ 	.short	0x0002
        /*0022*/ 	.short	0x0010
        /*0024*/ 	.byte	0x00, 0xf0, 0x11, 0x00


	//----- nvinfo : EIATTR_KPARAM_INFO
	.align		4
.L_11:
        /*0028*/ 	.byte	0x04, 0x17
        /*002a*/ 	.short	(.L_13 - .L_12)
.L_12:
        /*002c*/ 	.word	0x00000000
        /*0030*/ 	.short	0x0001
        /*0032*/ 	.short	0x0008
        /*0034*/ 	.byte	0x00, 0xf5, 0x21, 0x00


	//----- nvinfo : EIATTR_KPARAM_INFO
	.align		4
.L_13:
        /*0038*/ 	.byte	0x04, 0x17
        /*003a*/ 	.short	(.L_15 - .L_14)
.L_14:
        /*003c*/ 	.word	0x00000000
        /*0040*/ 	.short	0x0000
        /*0042*/ 	.short	0x0000
        /*0044*/ 	.byte	0x00, 0xf5, 0x21, 0x00


	//----- nvinfo : EIATTR_SPARSE_MMA_MASK
	.align		4
.L_15:
        /*0048*/ 	.byte	0x03, 0x50
        /*004a*/ 	.short	0x0000


	//----- nvinfo : EIATTR_MAXREG_COUNT
	.align		4
        /*004c*/ 	.byte	0x03, 0x1b
        /*004e*/ 	.short	0x00ff


	//----- nvinfo : EIATTR_MERCURY_ISA_VERSION
	.align		4
        /*0050*/ 	.byte	0x03, 0x5f
        /*0052*/ 	.short	0x0101


	//----- nvinfo : EIATTR_VRC_CTA_INIT_COUNT
	.align		4
        /*0054*/ 	.byte	0x02, 0x4a
	.zero		1
	.zero		1


	//----- nvinfo : EIATTR_EXIT_INSTR_OFFSETS
	.align		4
        /*0058*/ 	.byte	0x04, 0x1c
        /*005a*/ 	.short	(.L_17 - .L_16)


	//   ....[0]....
.L_16:
        /*005c*/ 	.word	0x000000e0


	//   ....[1]....
        /*0060*/ 	.word	0x000003e0


	//   ....[2]....
        /*0064*/ 	.word	0x00000440


	//   ....[3]....
        /*0068*/ 	.word	0x000004f0


	//   ....[4]....
        /*006c*/ 	.word	0x00000540


	//----- nvinfo : EIATTR_CRS_STACK_SIZE
	.align		4
.L_17:
        /*0070*/ 	.byte	0x04, 0x1e
        /*0072*/ 	.short	(.L_19 - .L_18)
.L_18:
        /*0074*/ 	.word	0x00000000


	//----- nvinfo : EIATTR_CBANK_PARAM_SIZE
	.align		4
.L_19:
        /*0078*/ 	.byte	0x03, 0x19
        /*007a*/ 	.short	0x0020


	//----- nvinfo : EIATTR_PARAM_CBANK
	.align		4
        /*007c*/ 	.byte	0x04, 0x0a
        /*007e*/ 	.short	(.L_21 - .L_20)
	.align		4
.L_20:
        /*0080*/ 	.word	index@(.nv.constant0._Z20update_matrix_kernelPcS_iPi)
        /*0084*/ 	.short	0x0380
        /*0086*/ 	.short	0x0020


	//----- nvinfo : EIATTR_SW_WAR
	.align		4
.L_21:
        /*0088*/ 	.byte	0x04, 0x36
        /*008a*/ 	.short	(.L_23 - .L_22)
.L_22:
        /*008c*/ 	.word	0x00000008
.L_23:


//--------------------- .nv.callgraph             --------------------------
	.section	.nv.callgraph,"",@"SHT_CUDA_CALLGRAPH"
	.align	4
	.sectionentsize	8
	.align		4
        /*0000*/ 	.word	0x00000000
	.align		4
        /*0004*/ 	.word	0xffffffff
	.align		4
        /*0008*/ 	.word	0x00000000
	.align		4
        /*000c*/ 	.word	0xfffffffe
	.align		4
        /*0010*/ 	.word	0x00000000
	.align		4
        /*0014*/ 	.word	0xfffffffd
	.align		4
        /*0018*/ 	.word	0x00000000
	.align		4
        /*001c*/ 	.word	0xfffffffc


//--------------------- .text._Z20update_matrix_kernelPcS_iPi --------------------------
	.section	.text._Z20update_matrix_kernelPcS_iPi,"ax",@progbits
	.align	128
        .global         _Z20update_matrix_kernelPcS_iPi
        .type           _Z20update_matrix_kernelPcS_iPi,@function
        .size           _Z20update_matrix_kernelPcS_iPi,(.L_x_4 - _Z20update_matrix_kernelPcS_iPi)
        .other          _Z20update_matrix_kernelPcS_iPi,@"STO_CUDA_ENTRY STV_DEFAULT"
_Z20update_matrix_kernelPcS_iPi:
.text._Z20update_matrix_kernelPcS_iPi:
[----:B------:R-:W-:Y:S01]  /*0000*/  LDC R1, c[0x0][0x37c] ;  /* 0x0000df00ff017b82 */ /* 0x000fe20000000800 */
[----:B------:R-:W0:Y:S07]  /*0010*/  S2R R3, SR_TID.X ;  /* 0x0000000000037919 */ /* 0x000e2e0000002100 */
[----:B------:R-:W0:Y:S01]  /*0020*/  S2UR UR4, SR_CTAID.X ;  /* 0x00000000000479c3 */ /* 0x000e220000002500 */
[----:B------:R-:W1:Y:S01]  /*0030*/  LDCU UR6, c[0x0][0x390] ;  /* 0x00007200ff0677ac */ /* 0x000e620008000800 */
[----:B------:R-:W2:Y:S06]  /*0040*/  S2R R5, SR_TID.Y ;  /* 0x0000000000057919 */ /* 0x000eac0000002200 */
[----:B------:R-:W0:Y:S08]  /*0050*/  LDC R0, c[0x0][0x360] ;  /* 0x0000d800ff007b82 */ /* 0x000e300000000800 */
[----:B------:R-:W2:Y:S08]  /*0060*/  S2UR UR5, SR_CTAID.Y ;  /* 0x00000000000579c3 */ /* 0x000eb00000002600 */
[----:B------:R-:W2:Y:S01]  /*0070*/  LDC R2, c[0x0][0x364] ;  /* 0x0000d900ff027b82 */ /* 0x000ea20000000800 */
[----:B0-----:R-:W-:Y:S01]  /*0080*/  IMAD R0, R0, UR4, R3 ;  /* 0x0000000400007c24 */ /* 0x001fe2000f8e0203 */
[----:B-1----:R-:W-:-:S03]  /*0090*/  UIADD3 UR4, UPT, UPT, UR6, -0x1, URZ ;  /* 0xffffffff06047890 */ /* 0x002fc6000fffe0ff */
[----:B------:R-:W-:Y:S02]  /*00a0*/  VIADD R0, R0, 0x1 ;  /* 0x0000000100007836 */ /* 0x000fe40000000000 */
[----:B--2---:R-:W-:-:S05]  /*00b0*/  IMAD R3, R2, UR5, R5 ;  /* 0x0000000502037c24 */ /* 0x004fca000f8e0205 */
[----:B------:R-:W-:-:S04]  /*00c0*/  VIADDMNMX R2, R3, 0x1, R0, !PT ;  /* 0x0000000103027846 */ /* 0x000fc80007800100 */
[----:B------:R-:W-:-:S13]  /*00d0*/  ISETP.GE.AND P0, PT, R2, UR4, PT ;  /* 0x0000000402007c0c */ /* 0x000fda000bf06270 */
[----:B------:R-:W-:Y:S05]  /*00e0*/  @P0 EXIT ;  /* 0x000000000000094d */ /* 0x000fea0003800000 */
[----:B------:R-:W0:Y:S01]  /*00f0*/  LDCU.64 UR8, c[0x0][0x380] ;  /* 0x00007000ff0877ac */ /* 0x000e220008000a00 */
[----:B------:R-:W-:Y:S02]  /*0100*/  IMAD R0, R0, UR6, RZ ;  /* 0x0000000600007c24 */ /* 0x000fe4000f8e02ff */
[----:B------:R-:W-:Y:S01]  /*0110*/  IMAD R5, RZ, RZ, -UR6 ;  /* 0x80000006ff057e24 */ /* 0x000fe2000f8e02ff */
[----:B------:R-:W1:Y:S01]  /*0120*/  LDCU.64 UR4, c[0x0][0x358] ;  /* 0x00006b00ff0477ac */ /* 0x000e620008000a00 */
[----:B------:R-:W-:Y:S01]  /*0130*/  VIADD R2, R0, UR6 ;  /* 0x0000000600027c36 */ /* 0x000fe20008000000 */
[----:B------:R-:W-:-:S03]  /*0140*/  SHF.R.S32.HI R4, RZ, 0x1f, R0 ;  /* 0x0000001fff047819 */ /* 0x000fc60000011400 */
[----:B------:R-:W-:-:S04]  /*0150*/  IMAD R6, R5, 0x2, R2 ;  /* 0x0000000205067824 */ /* 0x000fc800078e0202 */
[C---:B------:R-:W-:Y:S01]  /*0160*/  IMAD.IADD R15, R3.reuse, 0x1, R6 ;  /* 0x00000001030f7824 */ /* 0x040fe200078e0206 */
[----:B0-----:R-:W-:Y:S01]  /*0170*/  IADD3 R8, P0, P1, R0, UR8, R3 ;  /* 0x0000000800087c10 */ /* 0x001fe2000f91e003 */
[----:B------:R-:W-:-:S03]  /*0180*/  IMAD.IADD R0, R3, 0x1, R0 ;  /* 0x0000000103007824 */ /* 0x000fc600078e0200 */
[----:B------:R-:W-:Y:S02]  /*0190*/  IADD3.X R9, PT, PT, R4, UR9, RZ, P0, P1 ;  /* 0x0000000904097c10 */ /* 0x000fe400087e24ff */
[----:B------:R-:W-:Y:S01]  /*01a0*/  IADD3 R4, P0, P1, R2, UR8, R3 ;  /* 0x0000000802047c10 */ /* 0x000fe2000f91e003 */
[----:B------:R-:W-:Y:S01]  /*01b0*/  IMAD.IADD R3, R3, 0x1, R2 ;  /* 0x0000000103037824 */ /* 0x000fe200078e0202 */
[----:B------:R-:W-:Y:S01]  /*01c0*/  SHF.R.S32.HI R14, RZ, 0x1f, R0 ;  /* 0x0000001fff0e7819 */ /* 0x000fe20000011400 */
[----:B-1----:R-:W2:Y:S01]  /*01d0*/  LDG.E.S8 R8, desc[UR4][R8.64+0x2] ;  /* 0x0000020408087981 */ /* 0x002ea2000c1e1300 */
[----:B------:R-:W-:Y:S02]  /*01e0*/  IADD3 R6, P3, PT, R0, UR8, RZ ;  /* 0x0000000800067c10 */ /* 0x000fe4000ff7e0ff */
[----:B------:R-:W-:Y:S02]  /*01f0*/  SHF.R.S32.HI R2, RZ, 0x1f, R2 ;  /* 0x0000001fff027819 */ /* 0x000fe40000011402 */
[----:B------:R-:W-:-:S02]  /*0200*/  IADD3.X R7, PT, PT, R14, UR9, RZ, P3, !PT ;  /* 0x000000090e077c10 */ /* 0x000fc40009ffe4ff */
[C---:B------:R-:W-:Y:S02]  /*0210*/  IADD3 R10, P2, PT, R3.reuse, UR8, RZ ;  /* 0x00000008030a7c10 */ /* 0x040fe4000ff5e0ff */
[----:B------:R-:W-:Y:S01]  /*0220*/  IADD3.X R5, PT, PT, R2, UR9, RZ, P0, P1 ;  /* 0x0000000902057c10 */ /* 0x000fe200087e24ff */
[----:B------:R-:W3:Y:S01]  /*0230*/  LDG.E.U8 R16, desc[UR4][R6.64+0x1] ;  /* 0x0000010406107981 */ /* 0x000ee2000c1e1100 */
[----:B------:R-:W-:Y:S02]  /*0240*/  LEA.HI.X.SX32 R11, R3, UR9, 0x1, P2 ;  /* 0x00000009030b7c11 */ /* 0x000fe400090f0eff */
[C---:B------:R-:W-:Y:S01]  /*0250*/  IADD3 R2, P0, PT, R15.reuse, UR8, RZ ;  /* 0x000000080f027c10 */ /* 0x040fe2000ff1e0ff */
[----:B------:R-:W2:Y:S04]  /*0260*/  LDG.E.S8 R13, desc[UR4][R4.64+0x2] ;  /* 0x00000204040d7981 */ /* 0x000ea8000c1e1300 */
[----:B------:R-:W2:Y:S01]  /*0270*/  LDG.E.S8 R12, desc[UR4][R4.64+0x1] ;  /* 0x00000104040c7981 */ /* 0x000ea2000c1e1300 */
[----:B------:R-:W-:-:S03]  /*0280*/  LEA.HI.X.SX32 R3, R15, UR9, 0x1, P0 ;  /* 0x000000090f037c11 */ /* 0x000fc600080f0eff */
[----:B------:R-:W4:Y:S04]  /*0290*/  LDG.E.S8 R11, desc[UR4][R10.64] ;  /* 0x000000040a0b7981 */ /* 0x000f28000c1e1300 */
[----:B------:R-:W4:Y:S04]  /*02a0*/  LDG.E.S8 R15, desc[UR4][R6.64] ;  /* 0x00000004060f7981 */ /* 0x000f28000c1e1300 */
[----:B------:R-:W5:Y:S04]  /*02b0*/  LDG.E.S8 R17, desc[UR4][R2.64] ;  /* 0x0000000402117981 */ /* 0x000f68000c1e1300 */
[----:B------:R-:W5:Y:S04]  /*02c0*/  LDG.E.S8 R9, desc[UR4][R2.64+0x1] ;  /* 0x0000010402097981 */ /* 0x000f68000c1e1300 */
[----:B------:R-:W5:Y:S01]  /*02d0*/  LDG.E.S8 R19, desc[UR4][R2.64+0x2] ;  /* 0x0000020402137981 */ /* 0x000f62000c1e1300 */
[----:B---3--:R-:W-:-:S02]  /*02e0*/  ISETP.NE.AND P0, PT, R16, 0x1, PT ;  /* 0x000000011000780c */ /* 0x008fc40003f05270 */
[----:B--2---:R-:W-:-:S04]  /*02f0*/  IADD3 R8, PT, PT, R12, R13, R8 ;  /* 0x0000000d0c087210 */ /* 0x004fc80007ffe008 */
[----:B----4-:R-:W-:-:S04]  /*0300*/  IADD3 R8, PT, PT, R15, R8, R11 ;  /* 0x000000080f087210 */ /* 0x010fc80007ffe00b */
[----:B-----5:R-:W-:-:S05]  /*0310*/  IADD3 R8, PT, PT, R9, R8, R17 ;  /* 0x0000000809087210 */ /* 0x020fca0007ffe011 */
[----:B------:R-:W-:Y:S01]  /*0320*/  IMAD.IADD R8, R8, 0x1, R19 ;  /* 0x0000000108087824 */ /* 0x000fe200078e0213 */
[----:B------:R-:W-:Y:S06]  /*0330*/  @P0 BRA `(.L_x_0) ;  /* 0x0000000000440947 */ /* 0x000fec0003800000 */
[----:B------:R-:W-:-:S05]  /*0340*/  VIADD R8, R8, 0xfffffffc ;  /* 0xfffffffc08087836 */ /* 0x000fca0000000000 */
[----:B------:R-:W-:-:S13]  /*0350*/  ISETP.GT.U32.AND P0, PT, R8, -0x3, PT ;  /* 0xfffffffd0800780c */ /* 0x000fda0003f04070 */
[----:B------:R-:W-:Y:S05]  /*0360*/  @P0 BRA `(.L_x_1) ;  /* 0x0000000000200947 */ /* 0x000fea0003800000 */
[----:B------:R-:W0:Y:S01]  /*0370*/  LDCU.64 UR6, c[0x0][0x388] ;  /* 0x00007100ff0677ac */ /* 0x000e220008000a00 */
[----:B------:R-:W1:Y:S01]  /*0380*/  LDC.64 R2, c[0x0][0x398] ;  /* 0x0000e600ff027b82 */ /* 0x000e620000000a00 */
[----:B------:R-:W-:Y:S01]  /*0390*/  IMAD.MOV.U32 R7, RZ, RZ, 0x1 ;  /* 0x00000001ff077424 */ /* 0x000fe200078e00ff */
[----:B0-----:R-:W-:-:S04]  /*03a0*/  IADD3 R4, P0, PT, R0, UR6, RZ ;  /* 0x0000000600047c10 */ /* 0x001fc8000ff1e0ff */
[----:B------:R-:W-:-:S05]  /*03b0*/  IADD3.X R5, PT, PT, R14, UR7, RZ, P0, !PT ;  /* 0x000000070e057c10 */ /* 0x000fca00087fe4ff */
[----:B------:R-:W-:Y:S04]  /*03c0*/  STG.E.U8 desc[UR4][R4.64+0x1], RZ ;  /* 0x000001ff04007986 */ /* 0x000fe8000c101104 */
[----:B-1----:R-:W-:Y:S01]  /*03d0*/  STG.E desc[UR4][R2.64], R7 ;  /* 0x0000000702007986 */ /* 0x002fe2000c101904 */
[----:B------:R-:W-:Y:S05]  /*03e0*/  EXIT ;  /* 0x000000000000794d */ /* 0x000fea0003800000 */
.L_x_1:
[----:B------:R-:W0:Y:S02]  /*03f0*/  LDCU.64 UR6, c[0x0][0x388] ;  /* 0x00007100ff0677ac */ /* 0x000e240008000a00 */
[----:B0-----:R-:W-:Y:S01]  /*0400*/  IADD3 R2, P0, PT, R0, UR6, RZ ;  /* 0x0000000600027c10 */ /* 0x001fe2000ff1e0ff */
[----:B------:R-:W-:-:S03]  /*0410*/  IMAD.MOV.U32 R0, RZ, RZ, 0x1 ;  /* 0x00000001ff007424 */ /* 0x000fc600078e00ff */
[----:B------:R-:W-:-:S05]  /*0420*/  IADD3.X R3, PT, PT, R14, UR7, RZ, P0, !PT ;  /* 0x000000070e037c10 */ /* 0x000fca00087fe4ff */
[----:B------:R-:W-:Y:S01]  /*0430*/  STG.E.U8 desc[UR4][R2.64+0x1], R0 ;  /* 0x0000010002007986 */ /* 0x000fe2000c101104 */
[----:B------:R-:W-:Y:S05]  /*0440*/  EXIT ;  /* 0x000000000000794d */ /* 0x000fea0003800000 */
.L_x_0:
[----:B------:R-:W-:-:S13]  /*0450*/  ISETP.NE.AND P0, PT, R8, 0x3, PT ;  /* 0x000000030800780c */ /* 0x000fda0003f05270 */
[----:B------:R-:W-:Y:S05]  /*0460*/  @P0 BRA `(.L_x_2) ;  /* 0x0000000000240947 */ /* 0x000fea0003800000 */
[----:B------:R-:W0:Y:S01]  /*0470*/  LDCU.64 UR6, c[0x0][0x388] ;  /* 0x00007100ff0677ac */ /* 0x000e220008000a00 */
[----:B------:R-:W1:Y:S01]  /*0480*/  LDC.64 R4, c[0x0][0x398] ;  /* 0x0000e600ff047b82 */ /* 0x000e620000000a00 */
[----:B------:R-:W-:Y:S01]  /*0490*/  IMAD.MOV.U32 R7, RZ, RZ, 0x1 ;  /* 0x00000001ff077424 */ /* 0x000fe200078e00ff */
[----:B0-----:R-:W-:Y:S01]  /*04a0*/  IADD3 R2, P0, PT, R0, UR6, RZ ;  /* 0x0000000600027c10 */ /* 0x001fe2000ff1e0ff */
[----:B------:R-:W-:-:S03]  /*04b0*/  IMAD.MOV.U32 R0, RZ, RZ, 0x1 ;  /* 0x00000001ff007424 */ /* 0x000fc600078e00ff */
[----:B------:R-:W-:-:S05]  /*04c0*/  IADD3.X R3, PT, PT, R14, UR7, RZ, P0, !PT ;  /* 0x000000070e037c10 */ /* 0x000fca00087fe4ff */
[----:B------:R-:W-:Y:S04]  /*04d0*/  STG.E.U8 desc[UR4][R2.64+0x1], R0 ;  /* 0x0000010002007986 */ /* 0x000fe8000c101104 */
[----:B-1----:R-:W-:Y:S01]  /*04e0*/  STG.E desc[UR4][R4.64], R7 ;  /* 0x0000000704007986 */ /* 0x002fe2000c101904 */
[----:B------:R-:W-:Y:S05]  /*04f0*/  EXIT ;  /* 0x000000000000794d */ /* 0x000fea0003800000 */
.L_x_2:
[----:B------:R-:W0:Y:S02]  /*0500*/  LDCU.64 UR6, c[0x0][0x388] ;  /* 0x00007100ff0677ac */ /* 0x000e240008000a00 */
[----:B0-----:R-:W-:-:S04]  /*0510*/  IADD3 R2, P0, PT, R0, UR6, RZ ;  /* 0x0000000600027c10 */ /* 0x001fc8000ff1e0ff */
[----:B------:R-:W-:-:S05]  /*0520*/  IADD3.X R3, PT, PT, R14, UR7, RZ, P0, !PT ;  /* 0x000000070e037c10 */ /* 0x000fca00087fe4ff */
[----:B------:R-:W-:Y:S01]  /*0530*/  STG.E.U8 desc[UR4][R2.64+0x1], RZ ;  /* 0x000001ff02007986 */ /* 0x000fe2000c101104 */
[----:B------:R-:W-:Y:S05]  /*0540*/  EXIT ;  /* 0x000000000000794d */ /* 0x000fea0003800000 */
.L_x_3:
[----:B------:R-:W-:-:S00]  /*0550*/  BRA `(.L_x_3) ;  /* 0xfffffffc00fc7947 */ /* 0x000fc0000383ffff */
[----:B------:R-:W-:-:S00]  /*0560*/  NOP ;  /* 0x0000000000007918 */ /* 0x000fc00000000000 */
        /* <DEDUP_REMOVED lines=9> */
.L_x_4:


//--------------------- .nv.shared.reserved.0     --------------------------
	.section	.nv.shared.reserved.0,"aw",@nobits
	.weak		__nv_reservedSMEM_offset_0_alias
	.size		__nv_reservedSMEM_offset_0_alias, 0, 64
	.other		__nv_reservedSMEM_offset_0_alias,@"STO_CUDA_RESERVED_SHARED STV_DEFAULT"
__nv_reservedSMEM_offset_0_alias:
	.zero		0
	.zero		64


//--------------------- .nv.constant0._Z20update_matrix_kernelPcS_iPi --------------------------
	.section	.nv.constant0._Z20update_matrix_kernelPcS_iPi,"a",@progbits
	.sectionflags	@""
	.align	4
.nv.constant0._Z20update_matrix_kernelPcS_iPi:
	.zero		928


//--------------------- SYMBOLS --------------------------

	.type		.nv.reservedSmem.offset0,@object
	.size		.nv.reservedSmem.offset0,0x4
